//
// Generated by NVIDIA NVVM Compiler
//
// Compiler Build ID: CL-36424714
// Cuda compilation tools, release 13.0, V13.0.88
// Based on NVVM 20.0.0
//

.version 9.0
.target sm_100
.address_size 64

	// .globl	_Z3facv
.extern .func  (.param .b32 func_retval0) vprintf
(
	.param .b64 vprintf_param_0,
	.param .b64 vprintf_param_1
)
;
.global .align 1 .b8 $str[4] = {97, 97, 10};

.visible .entry _Z3facv()
{
	.reg .b32 	%r<3>;
	.reg .b64 	%rd<3>;

	mov.u64 	%rd1, $str;
	cvta.global.u64 	%rd2, %rd1;
	{ // callseq 0, 0
	.param .b64 param0;
	st.param.b64 	[param0], %rd2;
	.param .b64 param1;
	st.param.b64 	[param1], 0;
	.param .b32 retval0;
	call.uni (retval0), 
	vprintf, 
	(
	param0, 
	param1
	);
	ld.param.b32 	%r1, [retval0];
	} // callseq 0
	ret;

}


// ===== COMPILED SASS (sm_100) =====

	.target	sm_100

	.elftype	@"ET_EXEC"


//--------------------- .note.nv.tkinfo           --------------------------
	.section	.note.nv.tkinfo,"",@"SHT_NOTE"
	.sectionflags	@"SHF_NOTE_NV_TKINFO"
	.tkinfo
        /*0018*/ 	.word	0x00000002
        /*0030*/ 	.string	""
        /*0030*/ 	.string	"ptxas"
        /*0030*/ 	.string	"Cuda compilation tools, release 13.0, V13.0.88"
        /*0030*/ 	.string	"Build cuda_13.0.r13.0/compiler.36424714_0"
        /*0030*/ 	.string	"-arch sm_100 -m 64 "



//--------------------- .note.nv.cuinfo           --------------------------
	.section	.note.nv.cuinfo,"",@"SHT_NOTE"
	.sectionflags	@"SHF_NOTE_NV_CUINFO"
        /*0018*/ 	.short	0x0002
        /*001a*/ 	.short	0x0064
        /*001c*/ 	.short	0x0082
	.zero		2


//--------------------- .nv.info                  --------------------------
	.section	.nv.info,"",@"SHT_CUDA_INFO"
	.align	4


	//----- nvinfo : EIATTR_REGCOUNT
	.align		4
        /*0000*/ 	.byte	0x04, 0x2f
        /*0002*/ 	.short	(.L_2 - .L_1)
	.align		4
.L_1:
        /*0004*/ 	.word	index@(_Z3facv)
        /*0008*/ 	.word	0x00000018


	//----- nvinfo : EIATTR_FRAME_SIZE
	.align		4
.L_2:
        /*000c*/ 	.byte	0x04, 0x11
        /*000e*/ 	.short	(.L_4 - .L_3)
	.align		4
.L_3:
        /*0010*/ 	.word	index@(_Z3facv)
        /*0014*/ 	.word	0x00000000


	//----- nvinfo : EIATTR_MIN_STACK_SIZE
	.align		4
.L_4:
        /*0018*/ 	.byte	0x04, 0x12
        /*001a*/ 	.short	(.L_6 - .L_5)
	.align		4
.L_5:
        /*001c*/ 	.word	index@(_Z3facv)
        /*0020*/ 	.word	0x00000000
.L_6:


//--------------------- .nv.compat                --------------------------
	.section	.nv.compat,"",@"SHT_CUDA_COMPAT_INFO"
	.align	4
        /*0000*/ 	.byte	0x02, 0x09, 0x00, 0x00, 0x02, 0x02, 0x01, 0x00, 0x02, 0x05, 0x05, 0x00, 0x03, 0x07, 0x01, 0x01
        /*0010*/ 	.byte	0x02, 0x03, 0x00, 0x00, 0x02, 0x06, 0x01, 0x00, 0x04, 0x0b, 0x08, 0x00, 0x09, 0x00, 0x00, 0x00
        /*0020*/ 	.byte	0x00, 0x00, 0x00, 0x00


//--------------------- .nv.info._Z3facv          --------------------------
	.section	.nv.info._Z3facv,"",@"SHT_CUDA_INFO"
	.sectionflags	@""
	.align	4


	//----- nvinfo : EIATTR_CUDA_API_VERSION
	.align		4
        /*0000*/ 	.byte	0x04, 0x37
        /*0002*/ 	.short	(.L_8 - .L_7)
.L_7:
        /*0004*/ 	.word	0x00000082


	//----- nvinfo : EIATTR_SPARSE_MMA_MASK
	.align		4
.L_8:
        /*0008*/ 	.byte	0x03, 0x50
        /*000a*/ 	.short	0x0000


	//----- nvinfo : EIATTR_MAXREG_COUNT
	.align		4
        /*000c*/ 	.byte	0x03, 0x1b
        /*000e*/ 	.short	0x00ff


	//----- nvinfo : EIATTR_EXTERNS
	.align		4
        /*0010*/ 	.byte	0x04, 0x0f
        /*0012*/ 	.short	(.L_10 - .L_9)


	//   ....[0]....
	.align		4
.L_9:
        /*0014*/ 	.word	index@(vprintf)


	//----- nvinfo : EIATTR_MERCURY_ISA_VERSION
	.align		4
.L_10:
        /*0018*/ 	.byte	0x03, 0x5f
        /*001a*/ 	.short	0x0101


	//----- nvinfo : EIATTR_VRC_CTA_INIT_COUNT
	.align		4
        /*001c*/ 	.byte	0x02, 0x4a
	.zero		1
	.zero		1


	//----- nvinfo : EIATTR_SYSCALL_OFFSETS
	.align		4
        /*0020*/ 	.byte	0x04, 0x46
        /*0022*/ 	.short	(.L_12 - .L_11)


	//   ....[0]....
.L_11:
        /*0024*/ 	.word	0x00000080


	//----- nvinfo : EIATTR_EXIT_INSTR_OFFSETS
	.align		4
.L_12:
        /*0028*/ 	.byte	0x04, 0x1c
        /*002a*/ 	.short	(.L_14 - .L_13)


	//   ....[0]....
.L_13:
        /*002c*/ 	.word	0x00000090


	//----- nvinfo : EIATTR_SW_WAR
	.align		4
.L_14:
        /*0030*/ 	.byte	0x04, 0x36
        /*0032*/ 	.short	(.L_16 - .L_15)
.L_15:
        /*0034*/ 	.word	0x00000008
.L_16:


//--------------------- .nv.callgraph             --------------------------
	.section	.nv.callgraph,"",@"SHT_CUDA_CALLGRAPH"
	.align	4
	.sectionentsize	8
	.align		4
        /*0000*/ 	.word	0x00000000
	.align		4
        /*0004*/ 	.word	0xffffffff
	.align		4
        /*0008*/ 	.word	index@(_Z3facv)
	.align		4
        /*000c*/ 	.word	index@(vprintf)
	.align		4
        /*0010*/ 	.word	0x00000000
	.align		4
        /*0014*/ 	.word	0xfffffffe
	.align		4
        /*0018*/ 	.word	0x00000000
	.align		4
        /*001c*/ 	.word	0xfffffffd
	.align		4
        /*0020*/ 	.word	0x00000000
	.align		4
        /*0024*/ 	.word	0xfffffffc


//--------------------- .nv.constant4             --------------------------
	.section	.nv.constant4,"a",@progbits
	.align	8
	.align		8
.nv.constant4:
        /*0000*/ 	.dword	vprintf
	.align		8
        /*0008*/ 	.dword	$str


//--------------------- .text._Z3facv             --------------------------
	.section	.text._Z3facv,"ax",@progbits
	.align	128
        .global         _Z3facv
        .type           _Z3facv,@function
        .size           _Z3facv,(.L_x_2 - _Z3facv)
        .other          _Z3facv,@"STO_CUDA_ENTRY STV_DEFAULT"
_Z3facv:
.text._Z3facv:
[----:B------:R-:W0:Y:S01]  /*0000*/  LDC R1, c[0x0][0x37c] ;  /* 0x0000df00ff017b82 */ /* 0x000e220000000800 */
[----:B------:R-:W-:Y:S01]  /*0010*/  MOV R0, 0x0 ;  /* 0x0000000000007802 */ /* 0x000fe20000000f00 */
[----:B------:R-:W1:Y:S01]  /*0020*/  LDCU.64 UR4, c[0x4][0x8] ;  /* 0x01000100ff0477ac */ /* 0x000e620008000a00 */
[----:B------:R-:W-:-:S05]  /*0030*/  CS2R R6, SRZ ;  /* 0x0000000000067805 */ /* 0x000fca000001ff00 */
[----:B------:R2:W3:Y:S01]  /*0040*/  LDC.64 R2, c[0x4][R0] ;  /* 0x0100000000027b82 */ /* 0x0004e20000000a00 */
[----:B-1----:R-:W-:Y:S02]  /*0050*/  IMAD.U32 R4, RZ, RZ, UR4 ;  /* 0x00000004ff047e24 */ /* 0x002fe4000f8e00ff */
[----:B--2---:R-:W-:-:S07]  /*0060*/  IMAD.U32 R5, RZ, RZ, UR5 ;  /* 0x00000005ff057e24 */ /* 0x004fce000f8e00ff */
[----:B------:R-:W-:-:S07]  /*0070*/  LEPC R20, `(.L_x_0) ;  /* 0x000000001014794e */ /* 0x000fce0000000000 */
[----:B0--3--:R-:W-:Y:S05]  /*0080*/  CALL.ABS.NOINC R2 ;  /* 0x0000000002007343 */ /* 0x009fea0003c00000 */
.L_x_0:
[----:B------:R-:W-:Y:S05]  /*0090*/  EXIT ;  /* 0x000000000000794d */ /* 0x000fea0003800000 */
.L_x_1:
[----:B------:R-:W-:-:S00]  /*00a0*/  BRA `(.L_x_1) ;  /* 0xfffffffc00fc7947 */ /* 0x000fc0000383ffff */
[----:B------:R-:W-:-:S00]  /*00b0*/  NOP ;  /* 0x0000000000007918 */ /* 0x000fc00000000000 */
        /* <DEDUP_REMOVED lines=12> */
.L_x_2:


//--------------------- .nv.global.init           --------------------------
	.section	.nv.global.init,"aw",@progbits
.nv.global.init:
	.type		$str,@object
	.size		$str,(.L_0 - $str)
$str:
        /*0000*/ 	.byte	0x61, 0x61, 0x0a, 0x00
.L_0:


//--------------------- .nv.shared.reserved.0     --------------------------
	.section	.nv.shared.reserved.0,"aw",@nobits
	.weak		__nv_reservedSMEM_offset_0_alias
	.size		__nv_reservedSMEM_offset_0_alias, 0, 64
	.other		__nv_reservedSMEM_offset_0_alias,@"STO_CUDA_RESERVED_SHARED STV_DEFAULT"
__nv_reservedSMEM_offset_0_alias:
	.zero		0
	.zero		64


//--------------------- .nv.constant0._Z3facv     --------------------------
	.section	.nv.constant0._Z3facv,"a",@progbits
	.sectionflags	@""
	.align	4
.nv.constant0._Z3facv:
	.zero		896


//--------------------- SYMBOLS --------------------------

	.type		.nv.reservedSmem.offset0,@object
	.size		.nv.reservedSmem.offset0,0x4
	.type		vprintf,@function
